//
// Generated by NVIDIA NVVM Compiler
//
// Compiler Build ID: CL-36424714
// Cuda compilation tools, release 13.0, V13.0.88
// Based on NVVM 20.0.0
//

.version 9.0
.target sm_100
.address_size 64

	// .globl	_Z3fftPfS_
// _ZZ3fftPfS_E2SA has been demoted
// _ZZ3fftPfS_E2SB has been demoted
// _ZZ3fftPfS_E2SC has been demoted
// _ZZ3fftPfS_E4SROT has been demoted

.visible .entry _Z3fftPfS_(
	.param .u64 .ptr .align 1 _Z3fftPfS__param_0,
	.param .u64 .ptr .align 1 _Z3fftPfS__param_1
)
{
	.reg .pred 	%p<2>;
	.reg .b16 	%rs<9>;
	.reg .b32 	%r<59>;
	.reg .b32 	%f<124>;
	.reg .b64 	%rd<9>;
	// demoted variable
	.shared .align 4 .b8 _ZZ3fftPfS_E2SA[4096];
	// demoted variable
	.shared .align 4 .b8 _ZZ3fftPfS_E2SB[4096];
	// demoted variable
	.shared .align 4 .b8 _ZZ3fftPfS_E2SC[4096];
	// demoted variable
	.shared .align 4 .b8 _ZZ3fftPfS_E4SROT[2048];
	ld.param.u64 	%rd1, [_Z3fftPfS__param_0];
	ld.param.u64 	%rd2, [_Z3fftPfS__param_1];
	cvta.to.global.u64 	%rd3, %rd1;
	cvta.to.global.u64 	%rd4, %rd2;
	mov.u32 	%r1, %tid.x;
	shr.u32 	%r2, %r1, 1;
	mul.wide.u32 	%rd5, %r2, 4;
	add.s64 	%rd6, %rd4, %rd5;
	ld.global.f32 	%f1, [%rd6];
	shl.b32 	%r3, %r2, 2;
	mov.u32 	%r4, _ZZ3fftPfS_E4SROT;
	add.s32 	%r5, %r4, %r3;
	st.shared.f32 	[%r5], %f1;
	mul.wide.u32 	%rd7, %r1, 4;
	add.s64 	%rd8, %rd3, %rd7;
	ld.global.f32 	%f2, [%rd8];
	shl.b32 	%r6, %r1, 2;
	mov.u32 	%r7, _ZZ3fftPfS_E2SA;
	add.s32 	%r8, %r7, %r6;
	st.shared.f32 	[%r8], %f2;
	bar.sync 	0;
	cvt.u16.u32 	%rs1, %r1;
	shr.u16 	%rs2, %rs1, 1;
	and.b16  	%rs3, %rs2, 1;
	and.b16  	%rs4, %rs1, 2;
	and.b32  	%r9, %r2, 510;
	and.b32  	%r10, %r1, 1;
	or.b32  	%r11, %r9, %r10;
	xor.b16  	%rs5, %rs4, 2;
	cvt.u32.u16 	%r12, %rs5;
	add.s32 	%r13, %r1, %r12;
	and.b32  	%r14, %r1, 1020;
	or.b32  	%r15, %r14, %r10;
	xor.b32  	%r16, %r10, 1;
	or.b32  	%r17, %r14, %r16;
	shl.b32 	%r18, %r17, 2;
	mov.u32 	%r19, _ZZ3fftPfS_E2SC;
	add.s32 	%r20, %r19, %r18;
	shl.b32 	%r21, %r15, 2;
	add.s32 	%r22, %r19, %r21;
	cvt.rn.f32.u16 	%f3, %rs3;
	xor.b16  	%rs6, %rs3, 1;
	cvt.rn.f32.u16 	%f4, %rs6;
	add.s32 	%r23, %r19, %r6;
	cvt.u32.u16 	%r24, %rs3;
	shl.b32 	%r25, %r13, 2;
	mov.u32 	%r26, _ZZ3fftPfS_E2SB;
	add.s32 	%r27, %r26, %r25;
	add.s32 	%r28, %r26, %r6;
	shl.b32 	%r29, %r11, 2;
	add.s32 	%r30, %r7, %r29;
	sub.s16 	%rs7, 1, %rs4;
	cvt.rn.f32.s16 	%f5, %rs7;
	setp.eq.b32 	%p1, %r10, 1;
	ld.shared.f32 	%f6, [%r30];
	ld.shared.f32 	%f7, [%r30+2048];
	fma.rn.f32 	%f8, %f7, %f5, %f6;
	st.shared.f32 	[%r28], %f8;
	ld.shared.f32 	%f9, [%r27];
	or.b32  	%r31, %r9, %r24;
	shl.b32 	%r32, %r31, 2;
	add.s32 	%r33, %r4, %r32;
	ld.shared.f32 	%f10, [%r33];
	mul.f32 	%f11, %f9, %f10;
	st.shared.f32 	[%r23], %f11;
	ld.shared.f32 	%f12, [%r22];
	ld.shared.f32 	%f13, [%r20+8];
	neg.f32 	%f14, %f13;
	selp.f32 	%f15, %f14, %f13, %p1;
	add.f32 	%f16, %f12, %f15;
	mul.f32 	%f17, %f16, %f3;
	fma.rn.f32 	%f18, %f8, %f4, %f17;
	st.shared.f32 	[%r8], %f18;
	bar.sync 	0;
	ld.shared.f32 	%f19, [%r30];
	ld.shared.f32 	%f20, [%r30+2048];
	fma.rn.f32 	%f21, %f20, %f5, %f19;
	st.shared.f32 	[%r28], %f21;
	ld.shared.f32 	%f22, [%r27];
	shl.b32 	%r34, %r1, 1;
	and.b32  	%r35, %r34, 2032;
	shl.b16 	%rs8, %rs1, 1;
	cvt.u32.u16 	%r36, %rs8;
	and.b32  	%r37, %r36, 4;
	or.b32  	%r38, %r35, %r37;
	add.s32 	%r39, %r4, %r38;
	ld.shared.f32 	%f23, [%r39];
	mul.f32 	%f24, %f22, %f23;
	st.shared.f32 	[%r23], %f24;
	ld.shared.f32 	%f25, [%r22];
	ld.shared.f32 	%f26, [%r20+8];
	neg.f32 	%f27, %f26;
	selp.f32 	%f28, %f27, %f26, %p1;
	add.f32 	%f29, %f25, %f28;
	mul.f32 	%f30, %f29, %f3;
	fma.rn.f32 	%f31, %f21, %f4, %f30;
	st.shared.f32 	[%r8], %f31;
	bar.sync 	0;
	ld.shared.f32 	%f32, [%r30];
	ld.shared.f32 	%f33, [%r30+2048];
	fma.rn.f32 	%f34, %f33, %f5, %f32;
	st.shared.f32 	[%r28], %f34;
	ld.shared.f32 	%f35, [%r27];
	and.b32  	%r40, %r34, 2016;
	or.b32  	%r41, %r40, %r37;
	add.s32 	%r42, %r4, %r41;
	ld.shared.f32 	%f36, [%r42];
	mul.f32 	%f37, %f35, %f36;
	st.shared.f32 	[%r23], %f37;
	ld.shared.f32 	%f38, [%r22];
	ld.shared.f32 	%f39, [%r20+8];
	neg.f32 	%f40, %f39;
	selp.f32 	%f41, %f40, %f39, %p1;
	add.f32 	%f42, %f38, %f41;
	mul.f32 	%f43, %f42, %f3;
	fma.rn.f32 	%f44, %f34, %f4, %f43;
	st.shared.f32 	[%r8], %f44;
	bar.sync 	0;
	ld.shared.f32 	%f45, [%r30];
	ld.shared.f32 	%f46, [%r30+2048];
	fma.rn.f32 	%f47, %f46, %f5, %f45;
	st.shared.f32 	[%r28], %f47;
	ld.shared.f32 	%f48, [%r27];
	and.b32  	%r43, %r34, 1984;
	or.b32  	%r44, %r43, %r37;
	add.s32 	%r45, %r4, %r44;
	ld.shared.f32 	%f49, [%r45];
	mul.f32 	%f50, %f48, %f49;
	st.shared.f32 	[%r23], %f50;
	ld.shared.f32 	%f51, [%r22];
	ld.shared.f32 	%f52, [%r20+8];
	neg.f32 	%f53, %f52;
	selp.f32 	%f54, %f53, %f52, %p1;
	add.f32 	%f55, %f51, %f54;
	mul.f32 	%f56, %f55, %f3;
	fma.rn.f32 	%f57, %f47, %f4, %f56;
	st.shared.f32 	[%r8], %f57;
	bar.sync 	0;
	ld.shared.f32 	%f58, [%r30];
	ld.shared.f32 	%f59, [%r30+2048];
	fma.rn.f32 	%f60, %f59, %f5, %f58;
	st.shared.f32 	[%r28], %f60;
	ld.shared.f32 	%f61, [%r27];
	and.b32  	%r46, %r34, 1920;
	or.b32  	%r47, %r46, %r37;
	add.s32 	%r48, %r4, %r47;
	ld.shared.f32 	%f62, [%r48];
	mul.f32 	%f63, %f61, %f62;
	st.shared.f32 	[%r23], %f63;
	ld.shared.f32 	%f64, [%r22];
	ld.shared.f32 	%f65, [%r20+8];
	neg.f32 	%f66, %f65;
	selp.f32 	%f67, %f66, %f65, %p1;
	add.f32 	%f68, %f64, %f67;
	mul.f32 	%f69, %f68, %f3;
	fma.rn.f32 	%f70, %f60, %f4, %f69;
	st.shared.f32 	[%r8], %f70;
	bar.sync 	0;
	ld.shared.f32 	%f71, [%r30];
	ld.shared.f32 	%f72, [%r30+2048];
	fma.rn.f32 	%f73, %f72, %f5, %f71;
	st.shared.f32 	[%r28], %f73;
	ld.shared.f32 	%f74, [%r27];
	and.b32  	%r49, %r34, 1792;
	or.b32  	%r50, %r49, %r37;
	add.s32 	%r51, %r4, %r50;
	ld.shared.f32 	%f75, [%r51];
	mul.f32 	%f76, %f74, %f75;
	st.shared.f32 	[%r23], %f76;
	ld.shared.f32 	%f77, [%r22];
	ld.shared.f32 	%f78, [%r20+8];
	neg.f32 	%f79, %f78;
	selp.f32 	%f80, %f79, %f78, %p1;
	add.f32 	%f81, %f77, %f80;
	mul.f32 	%f82, %f81, %f3;
	fma.rn.f32 	%f83, %f73, %f4, %f82;
	st.shared.f32 	[%r8], %f83;
	bar.sync 	0;
	ld.shared.f32 	%f84, [%r30];
	ld.shared.f32 	%f85, [%r30+2048];
	fma.rn.f32 	%f86, %f85, %f5, %f84;
	st.shared.f32 	[%r28], %f86;
	ld.shared.f32 	%f87, [%r27];
	and.b32  	%r52, %r34, 1536;
	or.b32  	%r53, %r52, %r37;
	add.s32 	%r54, %r4, %r53;
	ld.shared.f32 	%f88, [%r54];
	mul.f32 	%f89, %f87, %f88;
	st.shared.f32 	[%r23], %f89;
	ld.shared.f32 	%f90, [%r22];
	ld.shared.f32 	%f91, [%r20+8];
	neg.f32 	%f92, %f91;
	selp.f32 	%f93, %f92, %f91, %p1;
	add.f32 	%f94, %f90, %f93;
	mul.f32 	%f95, %f94, %f3;
	fma.rn.f32 	%f96, %f86, %f4, %f95;
	st.shared.f32 	[%r8], %f96;
	bar.sync 	0;
	ld.shared.f32 	%f97, [%r30];
	ld.shared.f32 	%f98, [%r30+2048];
	fma.rn.f32 	%f99, %f98, %f5, %f97;
	st.shared.f32 	[%r28], %f99;
	ld.shared.f32 	%f100, [%r27];
	and.b32  	%r55, %r34, 1024;
	or.b32  	%r56, %r55, %r37;
	add.s32 	%r57, %r4, %r56;
	ld.shared.f32 	%f101, [%r57];
	mul.f32 	%f102, %f100, %f101;
	st.shared.f32 	[%r23], %f102;
	ld.shared.f32 	%f103, [%r22];
	ld.shared.f32 	%f104, [%r20+8];
	neg.f32 	%f105, %f104;
	selp.f32 	%f106, %f105, %f104, %p1;
	add.f32 	%f107, %f103, %f106;
	mul.f32 	%f108, %f107, %f3;
	fma.rn.f32 	%f109, %f99, %f4, %f108;
	st.shared.f32 	[%r8], %f109;
	bar.sync 	0;
	ld.shared.f32 	%f110, [%r30];
	ld.shared.f32 	%f111, [%r30+2048];
	fma.rn.f32 	%f112, %f111, %f5, %f110;
	st.shared.f32 	[%r28], %f112;
	ld.shared.f32 	%f113, [%r27];
	add.s32 	%r58, %r4, %r37;
	ld.shared.f32 	%f114, [%r58];
	mul.f32 	%f115, %f113, %f114;
	st.shared.f32 	[%r23], %f115;
	ld.shared.f32 	%f116, [%r22];
	ld.shared.f32 	%f117, [%r20+8];
	neg.f32 	%f118, %f117;
	selp.f32 	%f119, %f118, %f117, %p1;
	add.f32 	%f120, %f116, %f119;
	mul.f32 	%f121, %f120, %f3;
	fma.rn.f32 	%f122, %f112, %f4, %f121;
	st.shared.f32 	[%r8], %f122;
	bar.sync 	0;
	ld.shared.f32 	%f123, [%r8];
	st.global.f32 	[%rd8], %f123;
	ret;

}


// ===== COMPILED SASS (sm_100) =====

	.target	sm_100

	.elftype	@"ET_EXEC"


//--------------------- .note.nv.tkinfo           --------------------------
	.section	.note.nv.tkinfo,"",@"SHT_NOTE"
	.sectionflags	@"SHF_NOTE_NV_TKINFO"
	.tkinfo
        /*0018*/ 	.word	0x00000002
        /*0030*/ 	.string	""
        /*0030*/ 	.string	"ptxas"
        /*0030*/ 	.string	"Cuda compilation tools, release 13.0, V13.0.88"
        /*0030*/ 	.string	"Build cuda_13.0.r13.0/compiler.36424714_0"
        /*0030*/ 	.string	"-arch sm_100 -m 64 "



//--------------------- .note.nv.cuinfo           --------------------------
	.section	.note.nv.cuinfo,"",@"SHT_NOTE"
	.sectionflags	@"SHF_NOTE_NV_CUINFO"
        /*0018*/ 	.short	0x0002
        /*001a*/ 	.short	0x0064
        /*001c*/ 	.short	0x0082
	.zero		2


//--------------------- .nv.info                  --------------------------
	.section	.nv.info,"",@"SHT_CUDA_INFO"
	.align	4


	//----- nvinfo : EIATTR_REGCOUNT
	.align		4
        /*0000*/ 	.byte	0x04, 0x2f
        /*0002*/ 	.short	(.L_1 - .L_0)
	.align		4
.L_0:
        /*0004*/ 	.word	index@(_Z3fftPfS_)
        /*0008*/ 	.word	0x00000017


	//----- nvinfo : EIATTR_FRAME_SIZE
	.align		4
.L_1:
        /*000c*/ 	.byte	0x04, 0x11
        /*000e*/ 	.short	(.L_3 - .L_2)
	.align		4
.L_2:
        /*0010*/ 	.word	index@(_Z3fftPfS_)
        /*0014*/ 	.word	0x00000000


	//----- nvinfo : EIATTR_MIN_STACK_SIZE
	.align		4
.L_3:
        /*0018*/ 	.byte	0x04, 0x12
        /*001a*/ 	.short	(.L_5 - .L_4)
	.align		4
.L_4:
        /*001c*/ 	.word	index@(_Z3fftPfS_)
        /*0020*/ 	.word	0x00000000
.L_5:


//--------------------- .nv.compat                --------------------------
	.section	.nv.compat,"",@"SHT_CUDA_COMPAT_INFO"
	.align	4
        /*0000*/ 	.byte	0x02, 0x09, 0x00, 0x00, 0x02, 0x02, 0x01, 0x00, 0x02, 0x05, 0x05, 0x00, 0x03, 0x07, 0x01, 0x01
        /*0010*/ 	.byte	0x02, 0x03, 0x00, 0x00, 0x02, 0x06, 0x01, 0x00, 0x04, 0x0b, 0x08, 0x00, 0x09, 0x00, 0x00, 0x00
        /*0020*/ 	.byte	0x00, 0x00, 0x00, 0x00


//--------------------- .nv.info._Z3fftPfS_       --------------------------
	.section	.nv.info._Z3fftPfS_,"",@"SHT_CUDA_INFO"
	.sectionflags	@""
	.align	4


	//----- nvinfo : EIATTR_CUDA_API_VERSION
	.align		4
        /*0000*/ 	.byte	0x04, 0x37
        /*0002*/ 	.short	(.L_7 - .L_6)
.L_6:
        /*0004*/ 	.word	0x00000082


	//----- nvinfo : EIATTR_KPARAM_INFO
	.align		4
.L_7:
        /*0008*/ 	.byte	0x04, 0x17
        /*000a*/ 	.short	(.L_9 - .L_8)
.L_8:
        /*000c*/ 	.word	0x00000000
        /*0010*/ 	.short	0x0001
        /*0012*/ 	.short	0x0008
        /*0014*/ 	.byte	0x00, 0xf5, 0x21, 0x00


	//----- nvinfo : EIATTR_KPARAM_INFO
	.align		4
.L_9:
        /*0018*/ 	.byte	0x04, 0x17
        /*001a*/ 	.short	(.L_11 - .L_10)
.L_10:
        /*001c*/ 	.word	0x00000000
        /*0020*/ 	.short	0x0000
        /*0022*/ 	.short	0x0000
        /*0024*/ 	.byte	0x00, 0xf5, 0x21, 0x00


	//----- nvinfo : EIATTR_SPARSE_MMA_MASK
	.align		4
.L_11:
        /*0028*/ 	.byte	0x03, 0x50
        /*002a*/ 	.short	0x0000


	//----- nvinfo : EIATTR_MAXREG_COUNT
	.align		4
        /*002c*/ 	.byte	0x03, 0x1b
        /*002e*/ 	.short	0x00ff


	//----- nvinfo : EIATTR_NUM_BARRIERS
	.align		4
        /*0030*/ 	.byte	0x02, 0x4c
        /*0032*/ 	.byte	0x01
	.zero		1


	//----- nvinfo : EIATTR_MERCURY_ISA_VERSION
	.align		4
        /*0034*/ 	.byte	0x03, 0x5f
        /*0036*/ 	.short	0x0101


	//----- nvinfo : EIATTR_VRC_CTA_INIT_COUNT
	.align		4
        /*0038*/ 	.byte	0x02, 0x4a
	.zero		1
	.zero		1


	//----- nvinfo : EIATTR_EXIT_INSTR_OFFSETS
	.align		4
        /*003c*/ 	.byte	0x04, 0x1c
        /*003e*/ 	.short	(.L_13 - .L_12)


	//   ....[0]....
.L_12:
        /*0040*/ 	.word	0x00000d60


	//----- nvinfo : EIATTR_CBANK_PARAM_SIZE
	.align		4
.L_13:
        /*0044*/ 	.byte	0x03, 0x19
        /*0046*/ 	.short	0x0010


	//----- nvinfo : EIATTR_PARAM_CBANK
	.align		4
        /*0048*/ 	.byte	0x04, 0x0a
        /*004a*/ 	.short	(.L_15 - .L_14)
	.align		4
.L_14:
        /*004c*/ 	.word	index@(.nv.constant0._Z3fftPfS_)
        /*0050*/ 	.short	0x0380
        /*0052*/ 	.short	0x0010


	//----- nvinfo : EIATTR_SW_WAR
	.align		4
.L_15:
        /*0054*/ 	.byte	0x04, 0x36
        /*0056*/ 	.short	(.L_17 - .L_16)
.L_16:
        /*0058*/ 	.word	0x00000008
.L_17:


//--------------------- .nv.callgraph             --------------------------
	.section	.nv.callgraph,"",@"SHT_CUDA_CALLGRAPH"
	.align	4
	.sectionentsize	8
	.align		4
        /*0000*/ 	.word	0x00000000
	.align		4
        /*0004*/ 	.word	0xffffffff
	.align		4
        /*0008*/ 	.word	0x00000000
	.align		4
        /*000c*/ 	.word	0xfffffffe
	.align		4
        /*0010*/ 	.word	0x00000000
	.align		4
        /*0014*/ 	.word	0xfffffffd
	.align		4
        /*0018*/ 	.word	0x00000000
	.align		4
        /*001c*/ 	.word	0xfffffffc


//--------------------- .text._Z3fftPfS_          --------------------------
	.section	.text._Z3fftPfS_,"ax",@progbits
	.align	128
        .global         _Z3fftPfS_
        .type           _Z3fftPfS_,@function
        .size           _Z3fftPfS_,(.L_x_1 - _Z3fftPfS_)
        .other          _Z3fftPfS_,@"STO_CUDA_ENTRY STV_DEFAULT"
_Z3fftPfS_:
.text._Z3fftPfS_:
[----:B------:R-:W-:Y:S01]  /*0000*/  LDC R1, c[0x0][0x37c] ;  /* 0x0000df00ff017b82 */ /* 0x000fe20000000800 */
[----:B------:R-:W0:Y:S07]  /*0010*/  S2R R0, SR_TID.X ;  /* 0x0000000000007919 */ /* 0x000e2e0000002100 */
[----:B------:R-:W1:Y:S01]  /*0020*/  LDC.64 R6, c[0x0][0x388] ;  /* 0x0000e200ff067b82 */ /* 0x000e620000000a00 */
[----:B------:R-:W2:Y:S07]  /*0030*/  LDCU.64 UR8, c[0x0][0x358] ;  /* 0x00006b00ff0877ac */ /* 0x000eae0008000a00 */
[----:B------:R-:W3:Y:S01]  /*0040*/  LDC.64 R2, c[0x0][0x380] ;  /* 0x0000e000ff027b82 */ /* 0x000ee20000000a00 */
[----:B0-----:R-:W-:Y:S01]  /*0050*/  SHF.R.U32.HI R8, RZ, 0x1, R0 ;  /* 0x00000001ff087819 */ /* 0x001fe20000011600 */
[----:B---3--:R-:W-:-:S04]  /*0060*/  IMAD.WIDE.U32 R2, R0, 0x4, R2 ;  /* 0x0000000400027825 */ /* 0x008fc800078e0002 */
[----:B-1----:R-:W-:Y:S01]  /*0070*/  IMAD.WIDE.U32 R6, R8, 0x4, R6 ;  /* 0x0000000408067825 */ /* 0x002fe200078e0006 */
[----:B--2---:R-:W2:Y:S05]  /*0080*/  LDG.E R9, desc[UR8][R2.64] ;  /* 0x0000000802097981 */ /* 0x004eaa000c1e1900 */
[----:B------:R0:W3:Y:S01]  /*0090*/  LDG.E R7, desc[UR8][R6.64] ;  /* 0x0000000806077981 */ /* 0x0000e2000c1e1900 */
[----:B------:R-:W1:Y:S01]  /*00a0*/  S2UR UR7, SR_CgaCtaId ;  /* 0x00000000000779c3 */ /* 0x000e620000008800 */
[----:B------:R-:W-:Y:S02]  /*00b0*/  UMOV UR4, 0x400 ;  /* 0x0000040000047882 */ /* 0x000fe40000000000 */
[----:B------:R-:W-:-:S04]  /*00c0*/  UIADD3 UR5, UPT, UPT, UR4, 0x3000, URZ ;  /* 0x0000300004057890 */ /* 0x000fc8000fffe0ff */
[----:B-1----:R-:W-:Y:S02]  /*00d0*/  ULEA UR5, UR7, UR5, 0x18 ;  /* 0x0000000507057291 */ /* 0x002fe4000f8ec0ff */
[----:B------:R-:W-:-:S04]  /*00e0*/  ULEA UR6, UR7, UR4, 0x18 ;  /* 0x0000000407067291 */ /* 0x000fc8000f8ec0ff */
[----:B------:R-:W-:Y:S02]  /*00f0*/  LEA R10, R8, UR5, 0x2 ;  /* 0x00000005080a7c11 */ /* 0x000fe4000f8e10ff */
[----:B------:R-:W-:Y:S02]  /*0100*/  LEA R4, R0, UR6, 0x2 ;  /* 0x0000000600047c11 */ /* 0x000fe4000f8e10ff */
[----:B------:R-:W-:-:S04]  /*0110*/  LOP3.LUT R5, R8, 0x1fe, RZ, 0xc0, !PT ;  /* 0x000001fe08057812 */ /* 0x000fc800078ec0ff */
[----:B------:R-:W-:-:S04]  /*0120*/  LOP3.LUT R5, R5, 0x1, R0, 0xf8, !PT ;  /* 0x0000000105057812 */ /* 0x000fc800078ef800 */
[----:B------:R-:W-:Y:S02]  /*0130*/  LEA R5, R5, UR6, 0x2 ;  /* 0x0000000605057c11 */ /* 0x000fe4000f8e10ff */
[----:B0-----:R-:W-:-:S05]  /*0140*/  LOP3.LUT R6, R0, 0x2, RZ, 0xc0, !PT ;  /* 0x0000000200067812 */ /* 0x001fca00078ec0ff */
[----:B------:R-:W-:-:S05]  /*0150*/  IMAD.MOV R6, RZ, RZ, -R6 ;  /* 0x000000ffff067224 */ /* 0x000fca00078e0a06 */
[----:B------:R-:W-:-:S05]  /*0160*/  PRMT R6, R6, 0x7710, RZ ;  /* 0x0000771006067816 */ /* 0x000fca00000000ff */
[----:B------:R-:W-:Y:S01]  /*0170*/  VIADD R6, R6, 0x1 ;  /* 0x0000000106067836 */ /* 0x000fe20000000000 */
[----:B------:R-:W-:-:S05]  /*0180*/  LOP3.LUT R13, R0, 0xffff, RZ, 0xc0, !PT ;  /* 0x0000ffff000d7812 */ /* 0x000fca00078ec0ff */
[----:B------:R-:W0:Y:S01]  /*0190*/  I2F.S16 R6, R6 ;  /* 0x0000000600067306 */ /* 0x000e220000101400 */
[----:B------:R-:W-:-:S04]  /*01a0*/  UIADD3 UR6, UPT, UPT, UR4, 0x1000, URZ ;  /* 0x0000100004067890 */ /* 0x000fc8000fffe0ff */
[----:B------:R-:W-:Y:S02]  /*01b0*/  ULEA UR6, UR7, UR6, 0x18 ;  /* 0x0000000607067291 */ /* 0x000fe4000f8ec0ff */
[----:B------:R-:W-:-:S04]  /*01c0*/  UIADD3 UR4, UPT, UPT, UR4, 0x2000, URZ ;  /* 0x0000200004047890 */ /* 0x000fc8000fffe0ff */
[----:B------:R-:W-:Y:S01]  /*01d0*/  ULEA UR4, UR7, UR4, 0x18 ;  /* 0x0000000407047291 */ /* 0x000fe2000f8ec0ff */
[----:B------:R-:W-:-:S04]  /*01e0*/  LOP3.LUT R15, R0, 0x1, RZ, 0xc0, !PT ;  /* 0x00000001000f7812 */ /* 0x000fc800078ec0ff */
[----:B------:R-:W-:Y:S01]  /*01f0*/  ISETP.NE.U32.AND P0, PT, R15, 0x1, PT ;  /* 0x000000010f00780c */ /* 0x000fe20003f05070 */
[----:B---3--:R1:W-:Y:S04]  /*0200*/  STS [R10], R7 ;  /* 0x000000070a007388 */ /* 0x0083e80000000800 */
[----:B--2---:R2:W-:Y:S01]  /*0210*/  STS [R4], R9 ;  /* 0x0000000904007388 */ /* 0x0045e20000000800 */
[----:B------:R-:W-:Y:S06]  /*0220*/  BAR.SYNC.DEFER_BLOCKING 0x0 ;  /* 0x0000000000007b1d */ /* 0x000fec0000010000 */
[----:B------:R-:W-:Y:S04]  /*0230*/  LDS R11, [R5] ;  /* 0x00000000050b7984 */ /* 0x000fe80000000800 */
[----:B------:R-:W0:Y:S01]  /*0240*/  LDS R12, [R5+0x800] ;  /* 0x00080000050c7984 */ /* 0x000e220000000800 */
[----:B-1----:R-:W-:-:S02]  /*0250*/  SHF.R.U32.HI R7, RZ, 0x1, R13 ;  /* 0x00000001ff077819 */ /* 0x002fc4000001160d */
[C---:B--2---:R-:W-:Y:S02]  /*0260*/  LOP3.LUT R9, R0.reuse, 0x2, RZ, 0xc, !PT ;  /* 0x0000000200097812 */ /* 0x044fe400078e0cff */
[----:B------:R-:W-:Y:S02]  /*0270*/  LOP3.LUT R7, R7, 0x1, RZ, 0xc0, !PT ;  /* 0x0000000107077812 */ /* 0x000fe400078ec0ff */
[----:B------:R-:W-:Y:S02]  /*0280*/  IADD3 R10, PT, PT, R9, R0, RZ ;  /* 0x00000000090a7210 */ /* 0x000fe40007ffe0ff */
[----:B------:R-:W-:Y:S02]  /*0290*/  LOP3.LUT R13, R7, 0x1fe, R8, 0xf8, !PT ;  /* 0x000001fe070d7812 */ /* 0x000fe400078ef808 */
[----:B------:R-:W-:Y:S02]  /*02a0*/  LEA R8, R0, UR6, 0x2 ;  /* 0x0000000600087c11 */ /* 0x000fe4000f8e10ff */
[----:B------:R-:W-:-:S02]  /*02b0*/  LEA R14, R13, UR5, 0x2 ;  /* 0x000000050d0e7c11 */ /* 0x000fc4000f8e10ff */
[----:B------:R-:W-:Y:S01]  /*02c0*/  LEA R10, R10, UR6, 0x2 ;  /* 0x000000060a0a7c11 */ /* 0x000fe2000f8e10ff */
[----:B0-----:R-:W-:-:S05]  /*02d0*/  FFMA R9, R6, R12, R11 ;  /* 0x0000000c06097223 */ /* 0x001fca000000000b */
[----:B------:R-:W-:Y:S04]  /*02e0*/  STS [R8], R9 ;  /* 0x0000000908007388 */ /* 0x000fe80000000800 */
[----:B------:R-:W-:Y:S04]  /*02f0*/  LDS R14, [R14] ;  /* 0x000000000e0e7984 */ /* 0x000fe80000000800 */
[----:B------:R-:W0:Y:S01]  /*0300*/  LDS R13, [R10] ;  /* 0x000000000a0d7984 */ /* 0x000e220000000800 */
[----:B------:R-:W-:-:S04]  /*0310*/  LOP3.LUT R11, R0, 0x3fc, RZ, 0xc0, !PT ;  /* 0x000003fc000b7812 */ /* 0x000fc800078ec0ff */
[----:B------:R-:W-:-:S04]  /*0320*/  LOP3.LUT R12, R11, 0x1, R0, 0xf4, !PT ;  /* 0x000000010b0c7812 */ /* 0x000fc800078ef400 */
[----:B------:R-:W-:Y:S01]  /*0330*/  LEA R12, R12, UR4, 0x2 ;  /* 0x000000040c0c7c11 */ /* 0x000fe2000f8e10ff */
[----:B0-----:R-:W-:Y:S01]  /*0340*/  FMUL R18, R13, R14 ;  /* 0x0000000e0d127220 */ /* 0x001fe20000400000 */
[----:B------:R-:W-:Y:S02]  /*0350*/  LOP3.LUT R13, R11, 0x1, R0, 0xf8, !PT ;  /* 0x000000010b0d7812 */ /* 0x000fe400078ef800 */
[----:B------:R-:W-:Y:S02]  /*0360*/  LEA R11, R0, UR4, 0x2 ;  /* 0x00000004000b7c11 */ /* 0x000fe4000f8e10ff */
[----:B------:R-:W-:-:S03]  /*0370*/  LEA R13, R13, UR4, 0x2 ;  /* 0x000000040d0d7c11 */ /* 0x000fc6000f8e10ff */
[----:B------:R-:W-:Y:S04]  /*0380*/  STS [R11], R18 ;  /* 0x000000120b007388 */ /* 0x000fe80000000800 */
[----:B------:R-:W0:Y:S04]  /*0390*/  LDS R19, [R12+0x8] ;  /* 0x000008000c137984 */ /* 0x000e280000000800 */
[----:B------:R-:W1:Y:S01]  /*03a0*/  LDS R17, [R13] ;  /* 0x000000000d117984 */ /* 0x000e620000000800 */
[----:B------:R-:W-:Y:S01]  /*03b0*/  LOP3.LUT R16, R7, 0x1, RZ, 0x3c, !PT ;  /* 0x0000000107107812 */ /* 0x000fe200078e3cff */
[----:B------:R-:W2:Y:S08]  /*03c0*/  I2F.U16 R14, R7 ;  /* 0x00000007000e7306 */ /* 0x000eb00000101000 */
[----:B------:R-:W3:Y:S01]  /*03d0*/  I2F.U16 R16, R16 ;  /* 0x0000001000107306 */ /* 0x000ee20000101000 */
[----:B0-----:R-:W-:-:S05]  /*03e0*/  FSEL R20, -R19, R19, !P0 ;  /* 0x0000001313147208 */ /* 0x001fca0004000100 */
[----:B-1----:R-:W-:-:S04]  /*03f0*/  FADD R17, R17, R20 ;  /* 0x0000001411117221 */ /* 0x002fc80000000000 */
[----:B--2---:R-:W-:-:S04]  /*0400*/  FMUL R17, R14, R17 ;  /* 0x000000110e117220 */ /* 0x004fc80000400000 */
[----:B---3--:R-:W-:-:S05]  /*0410*/  FFMA R17, R16, R9, R17 ;  /* 0x0000000910117223 */ /* 0x008fca0000000011 */
[----:B------:R-:W-:Y:S01]  /*0420*/  STS [R4], R17 ;  /* 0x0000001104007388 */ /* 0x000fe20000000800 */
[----:B------:R-:W-:Y:S06]  /*0430*/  BAR.SYNC.DEFER_BLOCKING 0x0 ;  /* 0x0000000000007b1d */ /* 0x000fec0000010000 */
[----:B------:R-:W-:Y:S04]  /*0440*/  LDS R7, [R5] ;  /* 0x0000000005077984 */ /* 0x000fe80000000800 */
[----:B------:R-:W0:Y:S01]  /*0450*/  LDS R9, [R5+0x800] ;  /* 0x0008000005097984 */ /* 0x000e220000000800 */
[----:B------:R-:W-:-:S05]  /*0460*/  IMAD.SHL.U32 R0, R0, 0x2, RZ ;  /* 0x0000000200007824 */ /* 0x000fca00078e00ff */
[----:B------:R-:W-:-:S04]  /*0470*/  LOP3.LUT R15, R0, 0x7f0, RZ, 0xc0, !PT ;  /* 0x000007f0000f7812 */ /* 0x000fc800078ec0ff */
[----:B------:R-:W-:Y:S01]  /*0480*/  LOP3.LUT R15, R15, 0x4, R0, 0xf8, !PT ;  /* 0x000000040f0f7812 */ /* 0x000fe200078ef800 */
[----:B0-----:R-:W-:-:S05]  /*0490*/  FFMA R7, R6, R9, R7 ;  /* 0x0000000906077223 */ /* 0x001fca0000000007 */
[----:B------:R-:W-:Y:S04]  /*04a0*/  STS [R8], R7 ;  /* 0x0000000708007388 */ /* 0x000fe80000000800 */
[----:B------:R-:W-:Y:S04]  /*04b0*/  LDS R18, [R15+UR5] ;  /* 0x000000050f127984 */ /* 0x000fe80008000800 */
[----:B------:R-:W0:Y:S02]  /*04c0*/  LDS R9, [R10] ;  /* 0x000000000a097984 */ /* 0x000e240000000800 */
[----:B0-----:R-:W-:-:S05]  /*04d0*/  FMUL R18, R9, R18 ;  /* 0x0000001209127220 */ /* 0x001fca0000400000 */
[----:B------:R-:W-:Y:S04]  /*04e0*/  STS [R11], R18 ;  /* 0x000000120b007388 */ /* 0x000fe80000000800 */
[----:B------:R-:W0:Y:S04]  /*04f0*/  LDS R17, [R12+0x8] ;  /* 0x000008000c117984 */ /* 0x000e280000000800 */
[----:B------:R-:W1:Y:S01]  /*0500*/  LDS R9, [R13] ;  /* 0x000000000d097984 */ /* 0x000e620000000800 */
[----:B0-----:R-:W-:-:S05]  /*0510*/  FSEL R20, -R17, R17, !P0 ;  /* 0x0000001111147208 */ /* 0x001fca0004000100 */
[----:B-1----:R-:W-:-:S04]  /*0520*/  FADD R9, R9, R20 ;  /* 0x0000001409097221 */ /* 0x002fc80000000000 */
[----:B------:R-:W-:-:S04]  /*0530*/  FMUL R9, R14, R9 ;  /* 0x000000090e097220 */ /* 0x000fc80000400000 */
[----:B------:R-:W-:-:S05]  /*0540*/  FFMA R9, R16, R7, R9 ;  /* 0x0000000710097223 */ /* 0x000fca0000000009 */
[----:B------:R-:W-:Y:S01]  /*0550*/  STS [R4], R9 ;  /* 0x0000000904007388 */ /* 0x000fe20000000800 */
[----:B------:R-:W-:Y:S06]  /*0560*/  BAR.SYNC.DEFER_BLOCKING 0x0 ;  /* 0x0000000000007b1d */ /* 0x000fec0000010000 */
[----:B------:R-:W-:Y:S04]  /*0570*/  LDS R7, [R5] ;  /* 0x0000000005077984 */ /* 0x000fe80000000800 */
[----:B------:R-:W0:Y:S01]  /*0580*/  LDS R15, [R5+0x800] ;  /* 0x00080000050f7984 */ /* 0x000e220000000800 */
        /* <DEDUP_REMOVED lines=108> */
[----:B------:R-:W-:Y:S01]  /*0c50*/  LOP3.LUT R0, R0, 0x4, RZ, 0xc0, !PT ;  /* 0x0000000400007812 */ /* 0x000fe200078ec0ff */
[----:B0-----:R-:W-:-:S05]  /*0c60*/  FFMA R7, R6, R15, R7 ;  /* 0x0000000f06077223 */ /* 0x001fca0000000007 */
[----:B------:R-:W-:Y:S04]  /*0c70*/  STS [R8], R7 ;  /* 0x0000000708007388 */ /* 0x000fe80000000800 */
[----:B------:R-:W-:Y:S04]  /*0c80*/  LDS R10, [R10] ;  /* 0x000000000a0a7984 */ /* 0x000fe80000000800 */
[----:B------:R-:W0:Y:S02]  /*0c90*/  LDS R15, [R0+UR5] ;  /* 0x00000005000f7984 */ /* 0x000e240008000800 */
        /* <DEDUP_REMOVED lines=10> */
[----:B------:R-:W0:Y:S04]  /*0d40*/  LDS R7, [R4] ;  /* 0x0000000004077984 */ /* 0x000e280000000800 */
[----:B0-----:R-:W-:Y:S01]  /*0d50*/  STG.E desc[UR8][R2.64], R7 ;  /* 0x0000000702007986 */ /* 0x001fe2000c101908 */
[----:B------:R-:W-:Y:S05]  /*0d60*/  EXIT ;  /* 0x000000000000794d */ /* 0x000fea0003800000 */
.L_x_0:
[----:B------:R-:W-:-:S00]  /*0d70*/  BRA `(.L_x_0) ;  /* 0xfffffffc00fc7947 */ /* 0x000fc0000383ffff */
[----:B------:R-:W-:-:S00]  /*0d80*/  NOP ;  /* 0x0000000000007918 */ /* 0x000fc00000000000 */
[----:B------:R-:W-:-:S00]  /*0d90*/  NOP ;  /* 0x0000000000007918 */ /* 0x000fc00000000000 */
[----:B------:R-:W-:-:S00]  /*0da0*/  NOP ;  /* 0x0000000000007918 */ /* 0x000fc00000000000 */
[----:B------:R-:W-:-:S00]  /*0db0*/  NOP ;  /* 0x0000000000007918 */ /* 0x000fc00000000000 */
[----:B------:R-:W-:-:S00]  /*0dc0*/  NOP ;  /* 0x0000000000007918 */ /* 0x000fc00000000000 */
[----:B------:R-:W-:-:S00]  /*0dd0*/  NOP ;  /* 0x0000000000007918 */ /* 0x000fc00000000000 */
[----:B------:R-:W-:-:S00]  /*0de0*/  NOP ;  /* 0x0000000000007918 */ /* 0x000fc00000000000 */
[----:B------:R-:W-:-:S00]  /*0df0*/  NOP ;  /* 0x0000000000007918 */ /* 0x000fc00000000000 */
.L_x_1:


//--------------------- .nv.shared._Z3fftPfS_     --------------------------
	.section	.nv.shared._Z3fftPfS_,"aw",@nobits
	.sectionflags	@""
	.align	4
.nv.shared._Z3fftPfS_:
	.zero		15360


//--------------------- .nv.shared.reserved.0     --------------------------
	.section	.nv.shared.reserved.0,"aw",@nobits
	.weak		__nv_reservedSMEM_offset_0_alias
	.size		__nv_reservedSMEM_offset_0_alias, 0, 64
	.other		__nv_reservedSMEM_offset_0_alias,@"STO_CUDA_RESERVED_SHARED STV_DEFAULT"
__nv_reservedSMEM_offset_0_alias:
	.zero		0
	.zero		64


//--------------------- .nv.constant0._Z3fftPfS_  --------------------------
	.section	.nv.constant0._Z3fftPfS_,"a",@progbits
	.sectionflags	@""
	.align	4
.nv.constant0._Z3fftPfS_:
	.zero		912


//--------------------- SYMBOLS --------------------------

	.type		.nv.reservedSmem.offset0,@object
	.size		.nv.reservedSmem.offset0,0x4
	.type		.nv.reservedSmem.cap,@object
	.size		.nv.reservedSmem.cap,0x4
